//
// Generated by NVIDIA NVVM Compiler
//
// Compiler Build ID: CL-36424714
// Cuda compilation tools, release 13.0, V13.0.88
// Based on NVVM 20.0.0
//

.version 9.0
.target sm_100
.address_size 64

	// .globl	_Z18pooling_fwd_kernelPfS_S_iiiii

.visible .entry _Z18pooling_fwd_kernelPfS_S_iiiii(
	.param .u64 .ptr .align 1 _Z18pooling_fwd_kernelPfS_S_iiiii_param_0,
	.param .u64 .ptr .align 1 _Z18pooling_fwd_kernelPfS_S_iiiii_param_1,
	.param .u64 .ptr .align 1 _Z18pooling_fwd_kernelPfS_S_iiiii_param_2,
	.param .u32 _Z18pooling_fwd_kernelPfS_S_iiiii_param_3,
	.param .u32 _Z18pooling_fwd_kernelPfS_S_iiiii_param_4,
	.param .u32 _Z18pooling_fwd_kernelPfS_S_iiiii_param_5,
	.param .u32 _Z18pooling_fwd_kernelPfS_S_iiiii_param_6,
	.param .u32 _Z18pooling_fwd_kernelPfS_S_iiiii_param_7
)
{
	.reg .pred 	%p<6>;
	.reg .b32 	%r<28>;
	.reg .b32 	%f<24>;
	.reg .b64 	%rd<15>;

	ld.param.u64 	%rd1, [_Z18pooling_fwd_kernelPfS_S_iiiii_param_0];
	ld.param.u64 	%rd2, [_Z18pooling_fwd_kernelPfS_S_iiiii_param_1];
	ld.param.u64 	%rd3, [_Z18pooling_fwd_kernelPfS_S_iiiii_param_2];
	ld.param.u32 	%r8, [_Z18pooling_fwd_kernelPfS_S_iiiii_param_3];
	ld.param.u32 	%r4, [_Z18pooling_fwd_kernelPfS_S_iiiii_param_4];
	ld.param.u32 	%r5, [_Z18pooling_fwd_kernelPfS_S_iiiii_param_5];
	ld.param.u32 	%r9, [_Z18pooling_fwd_kernelPfS_S_iiiii_param_6];
	ld.param.u32 	%r7, [_Z18pooling_fwd_kernelPfS_S_iiiii_param_7];
	mov.u32 	%r10, %ctaid.x;
	mov.u32 	%r11, %ntid.x;
	mov.u32 	%r12, %tid.x;
	mad.lo.s32 	%r1, %r10, %r11, %r12;
	mov.u32 	%r13, %ctaid.y;
	mov.u32 	%r14, %ntid.y;
	mov.u32 	%r15, %tid.y;
	mad.lo.s32 	%r16, %r13, %r14, %r15;
	mov.u32 	%r17, %ctaid.z;
	mov.u32 	%r18, %ntid.z;
	mov.u32 	%r19, %tid.z;
	mad.lo.s32 	%r3, %r17, %r18, %r19;
	setp.ge.s32 	%p1, %r3, %r8;
	setp.ge.s32 	%p2, %r16, %r9;
	or.pred  	%p3, %p1, %p2;
	setp.ge.s32 	%p4, %r1, %r7;
	or.pred  	%p5, %p3, %p4;
	@%p5 bra 	$L__BB0_2;
	cvta.to.global.u64 	%rd4, %rd3;
	cvta.to.global.u64 	%rd5, %rd2;
	cvta.to.global.u64 	%rd6, %rd1;
	shl.b32 	%r20, %r16, 1;
	shl.b32 	%r21, %r1, 1;
	mad.lo.s32 	%r22, %r4, %r3, %r20;
	mad.lo.s32 	%r23, %r22, %r5, %r21;
	mul.wide.s32 	%rd7, %r23, 4;
	add.s64 	%rd8, %rd6, %rd7;
	ld.global.f32 	%f1, [%rd8];
	add.f32 	%f2, %f1, 0f00000000;
	ld.global.f32 	%f3, [%rd8+4];
	add.f32 	%f4, %f2, %f3;
	mul.wide.s32 	%rd9, %r5, 4;
	add.s64 	%rd10, %rd8, %rd9;
	ld.global.f32 	%f5, [%rd10];
	add.f32 	%f6, %f4, %f5;
	ld.global.f32 	%f7, [%rd10+4];
	add.f32 	%f8, %f6, %f7;
	mul.wide.u32 	%rd11, %r3, 4;
	add.s64 	%rd12, %rd4, %rd11;
	ld.global.f32 	%f9, [%rd12];
	fma.rn.f32 	%f10, %f8, 0f3E800000, %f9;
	fma.rn.f32 	%f11, %f10, 0fBBBB989D, 0f3F000000;
	cvt.sat.f32.f32 	%f12, %f11;
	mov.f32 	%f13, 0f4B400001;
	mov.f32 	%f14, 0f437C0000;
	fma.rm.f32 	%f15, %f12, %f14, %f13;
	add.f32 	%f16, %f15, 0fCB40007F;
	neg.f32 	%f17, %f16;
	fma.rn.f32 	%f18, %f10, 0fBFB8AA3B, %f17;
	fma.rn.f32 	%f19, %f10, 0fB2A57060, %f18;
	mov.b32 	%r24, %f15;
	shl.b32 	%r25, %r24, 23;
	mov.b32 	%f20, %r25;
	ex2.approx.ftz.f32 	%f21, %f19;
	fma.rn.f32 	%f22, %f21, %f20, 0f3F800000;
	rcp.rn.f32 	%f23, %f22;
	mad.lo.s32 	%r26, %r9, %r3, %r16;
	mad.lo.s32 	%r27, %r26, %r7, %r1;
	mul.wide.s32 	%rd13, %r27, 4;
	add.s64 	%rd14, %rd5, %rd13;
	st.global.f32 	[%rd14], %f23;
$L__BB0_2:
	ret;

}


// ===== COMPILED SASS (sm_100) =====

	.target	sm_100

	.elftype	@"ET_EXEC"


//--------------------- .note.nv.tkinfo           --------------------------
	.section	.note.nv.tkinfo,"",@"SHT_NOTE"
	.sectionflags	@"SHF_NOTE_NV_TKINFO"
	.tkinfo
        /*0018*/ 	.word	0x00000002
        /*0030*/ 	.string	""
        /*0030*/ 	.string	"ptxas"
        /*0030*/ 	.string	"Cuda compilation tools, release 13.0, V13.0.88"
        /*0030*/ 	.string	"Build cuda_13.0.r13.0/compiler.36424714_0"
        /*0030*/ 	.string	"-arch sm_100 -m 64 "



//--------------------- .note.nv.cuinfo           --------------------------
	.section	.note.nv.cuinfo,"",@"SHT_NOTE"
	.sectionflags	@"SHF_NOTE_NV_CUINFO"
        /*0018*/ 	.short	0x0002
        /*001a*/ 	.short	0x0064
        /*001c*/ 	.short	0x0082
	.zero		2


//--------------------- .nv.info                  --------------------------
	.section	.nv.info,"",@"SHT_CUDA_INFO"
	.align	4


	//----- nvinfo : EIATTR_REGCOUNT
	.align		4
        /*0000*/ 	.byte	0x04, 0x2f
        /*0002*/ 	.short	(.L_1 - .L_0)
	.align		4
.L_0:
        /*0004*/ 	.word	index@(_Z18pooling_fwd_kernelPfS_S_iiiii)
        /*0008*/ 	.word	0x00000014


	//----- nvinfo : EIATTR_FRAME_SIZE
	.align		4
.L_1:
        /*000c*/ 	.byte	0x04, 0x11
        /*000e*/ 	.short	(.L_3 - .L_2)
	.align		4
.L_2:
        /*0010*/ 	.word	index@($__internal_0_$__cuda_sm20_rcp_rn_f32_slowpath)
        /*0014*/ 	.word	0x00000000


	//----- nvinfo : EIATTR_FRAME_SIZE
	.align		4
.L_3:
        /*0018*/ 	.byte	0x04, 0x11
        /*001a*/ 	.short	(.L_5 - .L_4)
	.align		4
.L_4:
        /*001c*/ 	.word	index@(_Z18pooling_fwd_kernelPfS_S_iiiii)
        /*0020*/ 	.word	0x00000000


	//----- nvinfo : EIATTR_MIN_STACK_SIZE
	.align		4
.L_5:
        /*0024*/ 	.byte	0x04, 0x12
        /*0026*/ 	.short	(.L_7 - .L_6)
	.align		4
.L_6:
        /*0028*/ 	.word	index@(_Z18pooling_fwd_kernelPfS_S_iiiii)
        /*002c*/ 	.word	0x00000000
.L_7:


//--------------------- .nv.compat                --------------------------
	.section	.nv.compat,"",@"SHT_CUDA_COMPAT_INFO"
	.align	4
        /*0000*/ 	.byte	0x02, 0x09, 0x00, 0x00, 0x02, 0x02, 0x01, 0x00, 0x02, 0x05, 0x05, 0x00, 0x03, 0x07, 0x01, 0x01
        /*0010*/ 	.byte	0x02, 0x03, 0x00, 0x00, 0x02, 0x06, 0x01, 0x00, 0x04, 0x0b, 0x08, 0x00, 0x09, 0x00, 0x00, 0x00
        /*0020*/ 	.byte	0x00, 0x00, 0x00, 0x00


//--------------------- .nv.info._Z18pooling_fwd_kernelPfS_S_iiiii --------------------------
	.section	.nv.info._Z18pooling_fwd_kernelPfS_S_iiiii,"",@"SHT_CUDA_INFO"
	.sectionflags	@""
	.align	4


	//----- nvinfo : EIATTR_CUDA_API_VERSION
	.align		4
        /*0000*/ 	.byte	0x04, 0x37
        /*0002*/ 	.short	(.L_9 - .L_8)
.L_8:
        /*0004*/ 	.word	0x00000082


	//----- nvinfo : EIATTR_KPARAM_INFO
	.align		4
.L_9:
        /*0008*/ 	.byte	0x04, 0x17
        /*000a*/ 	.short	(.L_11 - .L_10)
.L_10:
        /*000c*/ 	.word	0x00000000
        /*0010*/ 	.short	0x0007
        /*0012*/ 	.short	0x0028
        /*0014*/ 	.byte	0x00, 0xf0, 0x11, 0x00


	//----- nvinfo : EIATTR_KPARAM_INFO
	.align		4
.L_11:
        /*0018*/ 	.byte	0x04, 0x17
        /*001a*/ 	.short	(.L_13 - .L_12)
.L_12:
        /*001c*/ 	.word	0x00000000
        /*0020*/ 	.short	0x0006
        /*0022*/ 	.short	0x0024
        /*0024*/ 	.byte	0x00, 0xf0, 0x11, 0x00


	//----- nvinfo : EIATTR_KPARAM_INFO
	.align		4
.L_13:
        /*0028*/ 	.byte	0x04, 0x17
        /*002a*/ 	.short	(.L_15 - .L_14)
.L_14:
        /*002c*/ 	.word	0x00000000
        /*0030*/ 	.short	0x0005
        /*0032*/ 	.short	0x0020
        /*0034*/ 	.byte	0x00, 0xf0, 0x11, 0x00


	//----- nvinfo : EIATTR_KPARAM_INFO
	.align		4
.L_15:
        /*0038*/ 	.byte	0x04, 0x17
        /*003a*/ 	.short	(.L_17 - .L_16)
.L_16:
        /*003c*/ 	.word	0x00000000
        /*0040*/ 	.short	0x0004
        /*0042*/ 	.short	0x001c
        /*0044*/ 	.byte	0x00, 0xf0, 0x11, 0x00


	//----- nvinfo : EIATTR_KPARAM_INFO
	.align		4
.L_17:
        /*0048*/ 	.byte	0x04, 0x17
        /*004a*/ 	.short	(.L_19 - .L_18)
.L_18:
        /*004c*/ 	.word	0x00000000
        /*0050*/ 	.short	0x0003
        /*0052*/ 	.short	0x0018
        /*0054*/ 	.byte	0x00, 0xf0, 0x11, 0x00


	//----- nvinfo : EIATTR_KPARAM_INFO
	.align		4
.L_19:
        /*0058*/ 	.byte	0x04, 0x17
        /*005a*/ 	.short	(.L_21 - .L_20)
.L_20:
        /*005c*/ 	.word	0x00000000
        /*0060*/ 	.short	0x0002
        /*0062*/ 	.short	0x0010
        /*0064*/ 	.byte	0x00, 0xf5, 0x21, 0x00


	//----- nvinfo : EIATTR_KPARAM_INFO
	.align		4
.L_21:
        /*0068*/ 	.byte	0x04, 0x17
        /*006a*/ 	.short	(.L_23 - .L_22)
.L_22:
        /*006c*/ 	.word	0x00000000
        /*0070*/ 	.short	0x0001
        /*0072*/ 	.short	0x0008
        /*0074*/ 	.byte	0x00, 0xf5, 0x21, 0x00


	//----- nvinfo : EIATTR_KPARAM_INFO
	.align		4
.L_23:
        /*0078*/ 	.byte	0x04, 0x17
        /*007a*/ 	.short	(.L_25 - .L_24)
.L_24:
        /*007c*/ 	.word	0x00000000
        /*0080*/ 	.short	0x0000
        /*0082*/ 	.short	0x0000
        /*0084*/ 	.byte	0x00, 0xf5, 0x21, 0x00


	//----- nvinfo : EIATTR_SPARSE_MMA_MASK
	.align		4
.L_25:
        /*0088*/ 	.byte	0x03, 0x50
        /*008a*/ 	.short	0x0000


	//----- nvinfo : EIATTR_MAXREG_COUNT
	.align		4
        /*008c*/ 	.byte	0x03, 0x1b
        /*008e*/ 	.short	0x00ff


	//----- nvinfo : EIATTR_MERCURY_ISA_VERSION
	.align		4
        /*0090*/ 	.byte	0x03, 0x5f
        /*0092*/ 	.short	0x0101


	//----- nvinfo : EIATTR_VRC_CTA_INIT_COUNT
	.align		4
        /*0094*/ 	.byte	0x02, 0x4a
	.zero		1
	.zero		1


	//----- nvinfo : EIATTR_EXIT_INSTR_OFFSETS
	.align		4
        /*0098*/ 	.byte	0x04, 0x1c
        /*009a*/ 	.short	(.L_27 - .L_26)


	//   ....[0]....
.L_26:
        /*009c*/ 	.word	0x00000130


	//   ....[1]....
        /*00a0*/ 	.word	0x00000480


	//----- nvinfo : EIATTR_CRS_STACK_SIZE
	.align		4
.L_27:
        /*00a4*/ 	.byte	0x04, 0x1e
        /*00a6*/ 	.short	(.L_29 - .L_28)
.L_28:
        /*00a8*/ 	.word	0x00000000


	//----- nvinfo : EIATTR_CBANK_PARAM_SIZE
	.align		4
.L_29:
        /*00ac*/ 	.byte	0x03, 0x19
        /*00ae*/ 	.short	0x002c


	//----- nvinfo : EIATTR_PARAM_CBANK
	.align		4
        /*00b0*/ 	.byte	0x04, 0x0a
        /*00b2*/ 	.short	(.L_31 - .L_30)
	.align		4
.L_30:
        /*00b4*/ 	.word	index@(.nv.constant0._Z18pooling_fwd_kernelPfS_S_iiiii)
        /*00b8*/ 	.short	0x0380
        /*00ba*/ 	.short	0x002c


	//----- nvinfo : EIATTR_SW_WAR
	.align		4
.L_31:
        /*00bc*/ 	.byte	0x04, 0x36
        /*00be*/ 	.short	(.L_33 - .L_32)
.L_32:
        /*00c0*/ 	.word	0x00000008
.L_33:


//--------------------- .nv.callgraph             --------------------------
	.section	.nv.callgraph,"",@"SHT_CUDA_CALLGRAPH"
	.align	4
	.sectionentsize	8
	.align		4
        /*0000*/ 	.word	0x00000000
	.align		4
        /*0004*/ 	.word	0xffffffff
	.align		4
        /*0008*/ 	.word	0x00000000
	.align		4
        /*000c*/ 	.word	0xfffffffe
	.align		4
        /*0010*/ 	.word	0x00000000
	.align		4
        /*0014*/ 	.word	0xfffffffd
	.align		4
        /*0018*/ 	.word	0x00000000
	.align		4
        /*001c*/ 	.word	0xfffffffc


//--------------------- .text._Z18pooling_fwd_kernelPfS_S_iiiii --------------------------
	.section	.text._Z18pooling_fwd_kernelPfS_S_iiiii,"ax",@progbits
	.align	128
        .global         _Z18pooling_fwd_kernelPfS_S_iiiii
        .type           _Z18pooling_fwd_kernelPfS_S_iiiii,@function
        .size           _Z18pooling_fwd_kernelPfS_S_iiiii,(.L_x_8 - _Z18pooling_fwd_kernelPfS_S_iiiii)
        .other          _Z18pooling_fwd_kernelPfS_S_iiiii,@"STO_CUDA_ENTRY STV_DEFAULT"
_Z18pooling_fwd_kernelPfS_S_iiiii:
.text._Z18pooling_fwd_kernelPfS_S_iiiii:
[----:B------:R-:W-:Y:S01]  /*0000*/  LDC R1, c[0x0][0x37c] ;  /* 0x0000df00ff017b82 */ /* 0x000fe20000000800 */
[----:B------:R-:W0:Y:S07]  /*0010*/  S2R R2, SR_TID.Y ;  /* 0x0000000000027919 */ /* 0x000e2e0000002200 */
[----:B------:R-:W1:Y:S01]  /*0020*/  LDC R5, c[0x0][0x360] ;  /* 0x0000d800ff057b82 */ /* 0x000e620000000800 */
[----:B------:R-:W2:Y:S01]  /*0030*/  LDCU UR7, c[0x0][0x3a4] ;  /* 0x00007480ff0777ac */ /* 0x000ea20008000800 */
[----:B------:R-:W3:Y:S01]  /*0040*/  S2R R7, SR_TID.Z ;  /* 0x0000000000077919 */ /* 0x000ee20000002300 */
[----:B------:R-:W4:Y:S01]  /*0050*/  LDCU UR8, c[0x0][0x398] ;  /* 0x00007300ff0877ac */ /* 0x000f220008000800 */
[----:B------:R-:W1:Y:S04]  /*0060*/  S2R R0, SR_TID.X ;  /* 0x0000000000007919 */ /* 0x000e680000002100 */
[----:B------:R-:W0:Y:S01]  /*0070*/  S2UR UR5, SR_CTAID.Y ;  /* 0x00000000000579c3 */ /* 0x000e220000002600 */
[----:B------:R-:W5:Y:S07]  /*0080*/  LDCU UR9, c[0x0][0x3a8] ;  /* 0x00007500ff0977ac */ /* 0x000f6e0008000800 */
[----:B------:R-:W0:Y:S08]  /*0090*/  LDC R3, c[0x0][0x364] ;  /* 0x0000d900ff037b82 */ /* 0x000e300000000800 */
[----:B------:R-:W3:Y:S08]  /*00a0*/  S2UR UR6, SR_CTAID.Z ;  /* 0x00000000000679c3 */ /* 0x000ef00000002700 */
[----:B------:R-:W3:Y:S08]  /*00b0*/  LDC R4, c[0x0][0x368] ;  /* 0x0000da00ff047b82 */ /* 0x000ef00000000800 */
[----:B------:R-:W1:Y:S01]  /*00c0*/  S2UR UR4, SR_CTAID.X ;  /* 0x00000000000479c3 */ /* 0x000e620000002500 */
[----:B0-----:R-:W-:-:S05]  /*00d0*/  IMAD R3, R3, UR5, R2 ;  /* 0x0000000503037c24 */ /* 0x001fca000f8e0202 */
[----:B--2---:R-:W-:Y:S01]  /*00e0*/  ISETP.GE.AND P0, PT, R3, UR7, PT ;  /* 0x0000000703007c0c */ /* 0x004fe2000bf06270 */
[----:B---3--:R-:W-:-:S05]  /*00f0*/  IMAD R4, R4, UR6, R7 ;  /* 0x0000000604047c24 */ /* 0x008fca000f8e0207 */
[----:B----4-:R-:W-:Y:S01]  /*0100*/  ISETP.GE.OR P0, PT, R4, UR8, P0 ;  /* 0x0000000804007c0c */ /* 0x010fe20008706670 */
[----:B-1----:R-:W-:-:S05]  /*0110*/  IMAD R5, R5, UR4, R0 ;  /* 0x0000000405057c24 */ /* 0x002fca000f8e0200 */
[----:B-----5:R-:W-:-:S13]  /*0120*/  ISETP.GE.OR P0, PT, R5, UR9, P0 ;  /* 0x0000000905007c0c */ /* 0x020fda0008706670 */
[----:B------:R-:W-:Y:S05]  /*0130*/  @P0 EXIT ;  /* 0x000000000000094d */ /* 0x000fea0003800000 */
[----:B------:R-:W0:Y:S01]  /*0140*/  LDC R13, c[0x0][0x3a0] ;  /* 0x0000e800ff0d7b82 */ /* 0x000e220000000800 */
[----:B------:R-:W1:Y:S01]  /*0150*/  LDCU UR6, c[0x0][0x39c] ;  /* 0x00007380ff0677ac */ /* 0x000e620008000800 */
[----:B------:R-:W-:Y:S02]  /*0160*/  SHF.L.U32 R11, R3, 0x1, RZ ;  /* 0x00000001030b7819 */ /* 0x000fe400000006ff */
[----:B------:R-:W-:Y:S01]  /*0170*/  SHF.L.U32 R0, R5, 0x1, RZ ;  /* 0x0000000105007819 */ /* 0x000fe200000006ff */
[----:B------:R-:W2:Y:S03]  /*0180*/  LDCU.64 UR4, c[0x0][0x358] ;  /* 0x00006b00ff0477ac */ /* 0x000ea60008000a00 */
[----:B------:R-:W3:Y:S08]  /*0190*/  LDC.64 R8, c[0x0][0x380] ;  /* 0x0000e000ff087b82 */ /* 0x000ef00000000a00 */
[----:B------:R-:W4:Y:S01]  /*01a0*/  LDC.64 R6, c[0x0][0x390] ;  /* 0x0000e400ff067b82 */ /* 0x000f220000000a00 */
[----:B-1----:R-:W-:-:S04]  /*01b0*/  IMAD R11, R4, UR6, R11 ;  /* 0x00000006040b7c24 */ /* 0x002fc8000f8e020b */
[----:B0-----:R-:W-:-:S04]  /*01c0*/  IMAD R11, R11, R13, R0 ;  /* 0x0000000d0b0b7224 */ /* 0x001fc800078e0200 */
[----:B---3--:R-:W-:-:S05]  /*01d0*/  IMAD.WIDE R8, R11, 0x4, R8 ;  /* 0x000000040b087825 */ /* 0x008fca00078e0208 */
[----:B--2---:R-:W2:Y:S01]  /*01e0*/  LDG.E R0, desc[UR4][R8.64] ;  /* 0x0000000408007981 */ /* 0x004ea2000c1e1900 */
[----:B------:R-:W-:-:S03]  /*01f0*/  IMAD.WIDE R10, R13, 0x4, R8 ;  /* 0x000000040d0a7825 */ /* 0x000fc600078e0208 */
[----:B------:R0:W3:Y:S01]  /*0200*/  LDG.E R13, desc[UR4][R8.64+0x4] ;  /* 0x00000404080d7981 */ /* 0x0000e2000c1e1900 */
[----:B----4-:R-:W-:-:S03]  /*0210*/  IMAD.WIDE.U32 R6, R4, 0x4, R6 ;  /* 0x0000000404067825 */ /* 0x010fc600078e0006 */
[----:B------:R-:W4:Y:S04]  /*0220*/  LDG.E R15, desc[UR4][R10.64] ;  /* 0x000000040a0f7981 */ /* 0x000f28000c1e1900 */
[----:B------:R-:W5:Y:S04]  /*0230*/  LDG.E R17, desc[UR4][R10.64+0x4] ;  /* 0x000004040a117981 */ /* 0x000f68000c1e1900 */
[----:B------:R-:W5:Y:S01]  /*0240*/  LDG.E R7, desc[UR4][R6.64] ;  /* 0x0000000406077981 */ /* 0x000f62000c1e1900 */
[----:B0-----:R-:W-:Y:S01]  /*0250*/  HFMA2 R9, -RZ, RZ, 3.7421875, 0 ;  /* 0x437c0000ff097431 */ /* 0x001fe200000001ff */
[----:B------:R-:W-:Y:S01]  /*0260*/  BSSY.RECONVERGENT B0, `(.L_x_0) ;  /* 0x000001a000007945 */ /* 0x000fe20003800200 */
[----:B--2---:R-:W-:-:S04]  /*0270*/  FADD R0, RZ, R0 ;  /* 0x00000000ff007221 */ /* 0x004fc80000000000 */
[----:B---3--:R-:W-:Y:S01]  /*0280*/  FADD R0, R0, R13 ;  /* 0x0000000d00007221 */ /* 0x008fe20000000000 */
[----:B------:R-:W-:-:S03]  /*0290*/  IMAD.MOV.U32 R13, RZ, RZ, 0x3bbb989d ;  /* 0x3bbb989dff0d7424 */ /* 0x000fc600078e00ff */
[----:B----4-:R-:W-:-:S04]  /*02a0*/  FADD R0, R0, R15 ;  /* 0x0000000f00007221 */ /* 0x010fc80000000000 */
[----:B-----5:R-:W-:-:S04]  /*02b0*/  FADD R0, R0, R17 ;  /* 0x0000001100007221 */ /* 0x020fc80000000000 */
[----:B------:R-:W-:-:S04]  /*02c0*/  FFMA R0, R0, 0.25, R7 ;  /* 0x3e80000000007823 */ /* 0x000fc80000000007 */
[----:B------:R-:W-:-:S04]  /*02d0*/  FFMA.SAT R2, R0, -R13, 0.5 ;  /* 0x3f00000000027423 */ /* 0x000fc8000000280d */
[----:B------:R-:W-:-:S04]  /*02e0*/  FFMA.RM R2, R2, R9, 12582913 ;  /* 0x4b40000102027423 */ /* 0x000fc80000004009 */
[C---:B------:R-:W-:Y:S01]  /*02f0*/  FADD R9, R2.reuse, -12583039 ;  /* 0xcb40007f02097421 */ /* 0x040fe20000000000 */
[----:B------:R-:W-:-:S03]  /*0300*/  SHF.L.U32 R2, R2, 0x17, RZ ;  /* 0x0000001702027819 */ /* 0x000fc600000006ff */
[----:B------:R-:W-:-:S04]  /*0310*/  FFMA R9, R0, -1.4426950216293334961, -R9 ;  /* 0xbfb8aa3b00097823 */ /* 0x000fc80000000809 */
[----:B------:R-:W-:-:S06]  /*0320*/  FFMA R9, R0, -1.925963033500011079e-08, R9 ;  /* 0xb2a5706000097823 */ /* 0x000fcc0000000009 */
[----:B------:R-:W0:Y:S02]  /*0330*/  MUFU.EX2 R9, R9 ;  /* 0x0000000900097308 */ /* 0x000e240000000800 */
[----:B0-----:R-:W-:-:S04]  /*0340*/  FFMA R0, R2, R9, 1 ;  /* 0x3f80000002007423 */ /* 0x001fc80000000009 */
[----:B------:R-:W-:-:S05]  /*0350*/  VIADD R2, R0, 0x1800000 ;  /* 0x0180000000027836 */ /* 0x000fca0000000000 */
[----:B------:R-:W-:-:S04]  /*0360*/  LOP3.LUT R2, R2, 0x7f800000, RZ, 0xc0, !PT ;  /* 0x7f80000002027812 */ /* 0x000fc800078ec0ff */
[----:B------:R-:W-:-:S13]  /*0370*/  ISETP.GT.U32.AND P0, PT, R2, 0x1ffffff, PT ;  /* 0x01ffffff0200780c */ /* 0x000fda0003f04070 */
[----:B------:R-:W-:Y:S05]  /*0380*/  @P0 BRA `(.L_x_1) ;  /* 0x00000000000c0947 */ /* 0x000fea0003800000 */
[----:B------:R-:W-:-:S07]  /*0390*/  MOV R6, 0x3b0 ;  /* 0x000003b000067802 */ /* 0x000fce0000000f00 */
[----:B------:R-:W-:Y:S05]  /*03a0*/  CALL.REL.NOINC `($__internal_0_$__cuda_sm20_rcp_rn_f32_slowpath) ;  /* 0x0000000000387944 */ /* 0x000fea0003c00000 */
[----:B------:R-:W-:Y:S05]  /*03b0*/  BRA `(.L_x_2) ;  /* 0x0000000000107947 */ /* 0x000fea0003800000 */
.L_x_1:
[----:B------:R-:W0:Y:S02]  /*03c0*/  MUFU.RCP R9, R0 ;  /* 0x0000000000097308 */ /* 0x000e240000001000 */
[----:B0-----:R-:W-:-:S04]  /*03d0*/  FFMA R2, R0, R9, -1 ;  /* 0xbf80000000027423 */ /* 0x001fc80000000009 */
[----:B------:R-:W-:-:S04]  /*03e0*/  FADD.FTZ R2, -R2, -RZ ;  /* 0x800000ff02027221 */ /* 0x000fc80000010100 */
[----:B------:R-:W-:-:S07]  /*03f0*/  FFMA R9, R9, R2, R9 ;  /* 0x0000000209097223 */ /* 0x000fce0000000009 */
.L_x_2:
[----:B------:R-:W-:Y:S05]  /*0400*/  BSYNC.RECONVERGENT B0 ;  /* 0x0000000000007941 */ /* 0x000fea0003800200 */
.L_x_0:
[----:B------:R-:W0:Y:S01]  /*0410*/  LDCU UR6, c[0x0][0x3a4] ;  /* 0x00007480ff0677ac */ /* 0x000e220008000800 */
[----:B------:R-:W1:Y:S01]  /*0420*/  LDC.64 R6, c[0x0][0x388] ;  /* 0x0000e200ff067b82 */ /* 0x000e620000000a00 */
[----:B------:R-:W2:Y:S01]  /*0430*/  LDCU UR7, c[0x0][0x3a8] ;  /* 0x00007500ff0777ac */ /* 0x000ea20008000800 */
[----:B0-----:R-:W-:-:S04]  /*0440*/  IMAD R4, R4, UR6, R3 ;  /* 0x0000000604047c24 */ /* 0x001fc8000f8e0203 */
[----:B--2---:R-:W-:-:S04]  /*0450*/  IMAD R3, R4, UR7, R5 ;  /* 0x0000000704037c24 */ /* 0x004fc8000f8e0205 */
[----:B-1----:R-:W-:-:S05]  /*0460*/  IMAD.WIDE R2, R3, 0x4, R6 ;  /* 0x0000000403027825 */ /* 0x002fca00078e0206 */
[----:B------:R-:W-:Y:S01]  /*0470*/  STG.E desc[UR4][R2.64], R9 ;  /* 0x0000000902007986 */ /* 0x000fe2000c101904 */
[----:B------:R-:W-:Y:S05]  /*0480*/  EXIT ;  /* 0x000000000000794d */ /* 0x000fea0003800000 */
        .weak           $__internal_0_$__cuda_sm20_rcp_rn_f32_slowpath
        .type           $__internal_0_$__cuda_sm20_rcp_rn_f32_slowpath,@function
        .size           $__internal_0_$__cuda_sm20_rcp_rn_f32_slowpath,(.L_x_8 - $__internal_0_$__cuda_sm20_rcp_rn_f32_slowpath)
$__internal_0_$__cuda_sm20_rcp_rn_f32_slowpath:
[----:B------:R-:W-:Y:S01]  /*0490*/  SHF.L.U32 R2, R0, 0x1, RZ ;  /* 0x0000000100027819 */ /* 0x000fe200000006ff */
[----:B------:R-:W-:Y:S03]  /*04a0*/  BSSY.RECONVERGENT B1, `(.L_x_3) ;  /* 0x0000030000017945 */ /* 0x000fe60003800200 */
[----:B------:R-:W-:-:S04]  /*04b0*/  SHF.R.U32.HI R2, RZ, 0x18, R2 ;  /* 0x00000018ff027819 */ /* 0x000fc80000011602 */
[----:B------:R-:W-:-:S13]  /*04c0*/  ISETP.NE.U32.AND P0, PT, R2, RZ, PT ;  /* 0x000000ff0200720c */ /* 0x000fda0003f05070 */
[----:B------:R-:W-:Y:S05]  /*04d0*/  @P0 BRA `(.L_x_4) ;  /* 0x0000000000280947 */ /* 0x000fea0003800000 */
[----:B------:R-:W-:-:S04]  /*04e0*/  SHF.L.U32 R2, R0, 0x1, RZ ;  /* 0x0000000100027819 */ /* 0x000fc800000006ff */
[----:B------:R-:W-:-:S13]  /*04f0*/  ISETP.NE.AND P0, PT, R2, RZ, PT ;  /* 0x000000ff0200720c */ /* 0x000fda0003f05270 */
[----:B------:R-:W-:Y:S01]  /*0500*/  @P0 FFMA R8, R0, 1.84467440737095516160e+19, RZ ;  /* 0x5f80000000080823 */ /* 0x000fe200000000ff */
[----:B------:R-:W-:Y:S08]  /*0510*/  @!P0 MUFU.RCP R7, R0 ;  /* 0x0000000000078308 */ /* 0x000ff00000001000 */
[----:B------:R-:W0:Y:S02]  /*0520*/  @P0 MUFU.RCP R9, R8 ;  /* 0x0000000800090308 */ /* 0x000e240000001000 */
[----:B0-----:R-:W-:-:S04]  /*0530*/  @P0 FFMA R2, R8, R9, -1 ;  /* 0xbf80000008020423 */ /* 0x001fc80000000009 */
[----:B------:R-:W-:-:S04]  /*0540*/  @P0 FADD.FTZ R2, -R2, -RZ ;  /* 0x800000ff02020221 */ /* 0x000fc80000010100 */
[----:B------:R-:W-:-:S04]  /*0550*/  @P0 FFMA R2, R9, R2, R9 ;  /* 0x0000000209020223 */ /* 0x000fc80000000009 */
[----:B------:R-:W-:Y:S01]  /*0560*/  @P0 FFMA R7, R2, 1.84467440737095516160e+19, RZ ;  /* 0x5f80000002070823 */ /* 0x000fe200000000ff */
[----:B------:R-:W-:Y:S06]  /*0570*/  BRA `(.L_x_5) ;  /* 0x0000000000887947 */ /* 0x000fec0003800000 */
.L_x_4:
[----:B------:R-:W-:-:S05]  /*0580*/  VIADD R7, R2, 0xffffff03 ;  /* 0xffffff0302077836 */ /* 0x000fca0000000000 */
[----:B------:R-:W-:-:S13]  /*0590*/  ISETP.GT.U32.AND P0, PT, R7, 0x1, PT ;  /* 0x000000010700780c */ /* 0x000fda0003f04070 */
[----:B------:R-:W-:Y:S05]  /*05a0*/  @P0 BRA `(.L_x_6) ;  /* 0x0000000000780947 */ /* 0x000fea0003800000 */
[----:B------:R-:W-:Y:S02]  /*05b0*/  LOP3.LUT R8, R0, 0x7fffff, RZ, 0xc0, !PT ;  /* 0x007fffff00087812 */ /* 0x000fe400078ec0ff */
[----:B------:R-:W-:Y:S02]  /*05c0*/  MOV R12, 0x3 ;  /* 0x00000003000c7802 */ /* 0x000fe40000000f00 */
[----:B------:R-:W-:Y:S02]  /*05d0*/  LOP3.LUT R8, R8, 0x3f800000, RZ, 0xfc, !PT ;  /* 0x3f80000008087812 */ /* 0x000fe400078efcff */
[----:B------:R-:W-:Y:S02]  /*05e0*/  SHF.L.U32 R13, R12, R7, RZ ;  /* 0x000000070c0d7219 */ /* 0x000fe400000006ff */
[----:B------:R-:W0:Y:S02]  /*05f0*/  MUFU.RCP R9, R8 ;  /* 0x0000000800097308 */ /* 0x000e240000001000 */
[----:B0-----:R-:W-:-:S04]  /*0600*/  FFMA R10, R8, R9, -1 ;  /* 0xbf800000080a7423 */ /* 0x001fc80000000009 */
[----:B------:R-:W-:-:S04]  /*0610*/  FADD.FTZ R10, -R10, -RZ ;  /* 0x800000ff0a0a7221 */ /* 0x000fc80000010100 */
[CCC-:B------:R-:W-:Y:S01]  /*0620*/  FFMA.RM R11, R9.reuse, R10.reuse, R9.reuse ;  /* 0x0000000a090b7223 */ /* 0x1c0fe20000004009 */
[----:B------:R-:W-:-:S04]  /*0630*/  FFMA.RP R10, R9, R10, R9 ;  /* 0x0000000a090a7223 */ /* 0x000fc80000008009 */
[C---:B------:R-:W-:Y:S02]  /*0640*/  LOP3.LUT R9, R11.reuse, 0x7fffff, RZ, 0xc0, !PT ;  /* 0x007fffff0b097812 */ /* 0x040fe400078ec0ff */
[----:B------:R-:W-:Y:S02]  /*0650*/  FSETP.NEU.FTZ.AND P0, PT, R11, R10, PT ;  /* 0x0000000a0b00720b */ /* 0x000fe40003f1d000 */
[----:B------:R-:W-:Y:S02]  /*0660*/  LOP3.LUT R10, R9, 0x800000, RZ, 0xfc, !PT ;  /* 0x00800000090a7812 */ /* 0x000fe400078efcff */
[----:B------:R-:W-:Y:S02]  /*0670*/  SEL R9, RZ, 0xffffffff, !P0 ;  /* 0xffffffffff097807 */ /* 0x000fe40004000000 */
[----:B------:R-:W-:Y:S02]  /*0680*/  LOP3.LUT R8, R13, R10, RZ, 0xc0, !PT ;  /* 0x0000000a0d087212 */ /* 0x000fe400078ec0ff */
[----:B------:R-:W-:-:S02]  /*0690*/  IADD3 R9, PT, PT, -R9, RZ, RZ ;  /* 0x000000ff09097210 */ /* 0x000fc40007ffe1ff */
[-C--:B------:R-:W-:Y:S02]  /*06a0*/  SHF.R.U32.HI R8, RZ, R7.reuse, R8 ;  /* 0x00000007ff087219 */ /* 0x080fe40000011608 */
[----:B------:R-:W-:Y:S02]  /*06b0*/  LOP3.LUT P1, RZ, R9, R7, R10, 0xf8, !PT ;  /* 0x0000000709ff7212 */ /* 0x000fe4000782f80a */
[C---:B------:R-:W-:Y:S02]  /*06c0*/  LOP3.LUT P0, RZ, R8.reuse, 0x1, RZ, 0xc0, !PT ;  /* 0x0000000108ff7812 */ /* 0x040fe4000780c0ff */
[----:B------:R-:W-:-:S04]  /*06d0*/  LOP3.LUT P2, RZ, R8, 0x2, RZ, 0xc0, !PT ;  /* 0x0000000208ff7812 */ /* 0x000fc8000784c0ff */
[----:B------:R-:W-:Y:S02]  /*06e0*/  PLOP3.LUT P0, PT, P0, P1, P2, 0xe0, 0x0 ;  /* 0x000000000000781c */ /* 0x000fe40000703c20 */
[----:B------:R-:W-:Y:S02]  /*06f0*/  LOP3.LUT P1, RZ, R0, 0x7fffff, RZ, 0xc0, !PT ;  /* 0x007fffff00ff7812 */ /* 0x000fe4000782c0ff */
[----:B------:R-:W-:-:S05]  /*0700*/  SEL R7, RZ, 0x1, !P0 ;  /* 0x00000001ff077807 */ /* 0x000fca0004000000 */
[----:B------:R-:W-:-:S05]  /*0710*/  IMAD.MOV R7, RZ, RZ, -R7 ;  /* 0x000000ffff077224 */ /* 0x000fca00078e0a07 */
[----:B------:R-:W-:Y:S02]  /*0720*/  ISETP.GE.AND P0, PT, R7, RZ, PT ;  /* 0x000000ff0700720c */ /* 0x000fe40003f06270 */
[----:B------:R-:W-:-:S04]  /*0730*/  IADD3 R7, PT, PT, R2, -0xfc, RZ ;  /* 0xffffff0402077810 */ /* 0x000fc80007ffe0ff */
[----:B------:R-:W-:-:S07]  /*0740*/  SHF.R.U32.HI R7, RZ, R7, R10 ;  /* 0x00000007ff077219 */ /* 0x000fce000001160a */
[----:B------:R-:W-:-:S05]  /*0750*/  @!P0 IADD3 R7, PT, PT, R7, 0x1, RZ ;  /* 0x0000000107078810 */ /* 0x000fca0007ffe0ff */
[----:B------:R-:W-:-:S05]  /*0760*/  @!P1 IMAD.SHL.U32 R7, R7, 0x2, RZ ;  /* 0x0000000207079824 */ /* 0x000fca00078e00ff */
[----:B------:R-:W-:Y:S01]  /*0770*/  LOP3.LUT R7, R7, 0x80000000, R0, 0xf8, !PT ;  /* 0x8000000007077812 */ /* 0x000fe200078ef800 */
[----:B------:R-:W-:Y:S06]  /*0780*/  BRA `(.L_x_5) ;  /* 0x0000000000047947 */ /* 0x000fec0003800000 */
.L_x_6:
[----:B------:R0:W1:Y:S02]  /*0790*/  MUFU.RCP R7, R0 ;  /* 0x0000000000077308 */ /* 0x0000640000001000 */
.L_x_5:
[----:B------:R-:W-:Y:S05]  /*07a0*/  BSYNC.RECONVERGENT B1 ;  /* 0x0000000000017941 */ /* 0x000fea0003800200 */
.L_x_3:
[----:B-1----:R-:W-:Y:S01]  /*07b0*/  MOV R9, R7 ;  /* 0x0000000700097202 */ /* 0x002fe20000000f00 */
[----:B------:R-:W-:-:S04]  /*07c0*/  HFMA2 R7, -RZ, RZ, 0, 0 ;  /* 0x00000000ff077431 */ /* 0x000fc800000001ff */
[----:B0-----:R-:W-:Y:S05]  /*07d0*/  RET.REL.NODEC R6 `(_Z18pooling_fwd_kernelPfS_S_iiiii) ;  /* 0xfffffff806087950 */ /* 0x001fea0003c3ffff */
.L_x_7:
[----:B------:R-:W-:-:S00]  /*07e0*/  BRA `(.L_x_7) ;  /* 0xfffffffc00fc7947 */ /* 0x000fc0000383ffff */
[----:B------:R-:W-:-:S00]  /*07f0*/  NOP ;  /* 0x0000000000007918 */ /* 0x000fc00000000000 */
        /* <DEDUP_REMOVED lines=8> */
.L_x_8:


//--------------------- .nv.shared.reserved.0     --------------------------
	.section	.nv.shared.reserved.0,"aw",@nobits
	.weak		__nv_reservedSMEM_offset_0_alias
	.size		__nv_reservedSMEM_offset_0_alias, 0, 64
	.other		__nv_reservedSMEM_offset_0_alias,@"STO_CUDA_RESERVED_SHARED STV_DEFAULT"
__nv_reservedSMEM_offset_0_alias:
	.zero		0
	.zero		64


//--------------------- .nv.constant0._Z18pooling_fwd_kernelPfS_S_iiiii --------------------------
	.section	.nv.constant0._Z18pooling_fwd_kernelPfS_S_iiiii,"a",@progbits
	.sectionflags	@""
	.align	4
.nv.constant0._Z18pooling_fwd_kernelPfS_S_iiiii:
	.zero		940


//--------------------- SYMBOLS --------------------------

	.type		.nv.reservedSmem.offset0,@object
	.size		.nv.reservedSmem.offset0,0x4
